//
// Generated by NVIDIA NVVM Compiler
//
// Compiler Build ID: CL-36424714
// Cuda compilation tools, release 13.0, V13.0.88
// Based on NVVM 20.0.0
//

.version 9.0
.target sm_100
.address_size 64

	// .globl	_Z17tensor_dot_kernelPfS_S_
.global .align 4 .b8 self[256];
.global .align 4 .b8 other[256];
.global .align 4 .b8 prod[256];
.global .align 4 .b8 result[4];

.visible .entry _Z17tensor_dot_kernelPfS_S_(
	.param .u64 .ptr .align 1 _Z17tensor_dot_kernelPfS_S__param_0,
	.param .u64 .ptr .align 1 _Z17tensor_dot_kernelPfS_S__param_1,
	.param .u64 .ptr .align 1 _Z17tensor_dot_kernelPfS_S__param_2
)
{
	.reg .pred 	%p<8>;
	.reg .b32 	%r<10>;
	.reg .b32 	%f<133>;
	.reg .b64 	%rd<26>;

	ld.param.u64 	%rd1, [_Z17tensor_dot_kernelPfS_S__param_0];
	ld.param.u64 	%rd2, [_Z17tensor_dot_kernelPfS_S__param_1];
	ld.param.u64 	%rd3, [_Z17tensor_dot_kernelPfS_S__param_2];
	mov.u32 	%r3, %tid.y;
	mov.u32 	%r4, %ctaid.y;
	mov.u32 	%r5, %ntid.y;
	mad.lo.s32 	%r1, %r4, %r5, %r3;
	mov.u32 	%r6, %tid.x;
	mov.u32 	%r7, %ctaid.x;
	mov.u32 	%r8, %ntid.x;
	mad.lo.s32 	%r2, %r7, %r8, %r6;
	setp.ne.s32 	%p1, %r1, 0;
	setp.gt.s32 	%p2, %r2, 63;
	or.pred  	%p3, %p1, %p2;
	@%p3 bra 	$L__BB0_2;
	cvta.to.global.u64 	%rd4, %rd1;
	cvta.to.global.u64 	%rd5, %rd2;
	mul.wide.s32 	%rd6, %r2, 4;
	add.s64 	%rd7, %rd4, %rd6;
	ld.global.f32 	%f1, [%rd7];
	mov.u64 	%rd8, self;
	add.s64 	%rd9, %rd8, %rd6;
	st.global.f32 	[%rd9], %f1;
	add.s64 	%rd10, %rd5, %rd6;
	ld.global.f32 	%f2, [%rd10];
	mov.u64 	%rd11, other;
	add.s64 	%rd12, %rd11, %rd6;
	st.global.f32 	[%rd12], %f2;
	mul.f32 	%f3, %f1, %f2;
	mov.u64 	%rd13, prod;
	add.s64 	%rd14, %rd13, %rd6;
	st.global.f32 	[%rd14], %f3;
$L__BB0_2:
	or.b32  	%r9, %r2, %r1;
	setp.ne.s32 	%p4, %r9, 0;
	@%p4 bra 	$L__BB0_4;
	mul.wide.u32 	%rd15, %r1, 256;
	mov.u64 	%rd16, prod;
	add.s64 	%rd17, %rd16, %rd15;
	ld.global.f32 	%f4, [%rd17];
	add.f32 	%f5, %f4, 0f00000000;
	ld.global.f32 	%f6, [%rd17+4];
	add.f32 	%f7, %f5, %f6;
	ld.global.f32 	%f8, [%rd17+8];
	add.f32 	%f9, %f7, %f8;
	ld.global.f32 	%f10, [%rd17+12];
	add.f32 	%f11, %f9, %f10;
	ld.global.f32 	%f12, [%rd17+16];
	add.f32 	%f13, %f11, %f12;
	ld.global.f32 	%f14, [%rd17+20];
	add.f32 	%f15, %f13, %f14;
	ld.global.f32 	%f16, [%rd17+24];
	add.f32 	%f17, %f15, %f16;
	ld.global.f32 	%f18, [%rd17+28];
	add.f32 	%f19, %f17, %f18;
	ld.global.f32 	%f20, [%rd17+32];
	add.f32 	%f21, %f19, %f20;
	ld.global.f32 	%f22, [%rd17+36];
	add.f32 	%f23, %f21, %f22;
	ld.global.f32 	%f24, [%rd17+40];
	add.f32 	%f25, %f23, %f24;
	ld.global.f32 	%f26, [%rd17+44];
	add.f32 	%f27, %f25, %f26;
	ld.global.f32 	%f28, [%rd17+48];
	add.f32 	%f29, %f27, %f28;
	ld.global.f32 	%f30, [%rd17+52];
	add.f32 	%f31, %f29, %f30;
	ld.global.f32 	%f32, [%rd17+56];
	add.f32 	%f33, %f31, %f32;
	ld.global.f32 	%f34, [%rd17+60];
	add.f32 	%f35, %f33, %f34;
	ld.global.f32 	%f36, [%rd17+64];
	add.f32 	%f37, %f35, %f36;
	ld.global.f32 	%f38, [%rd17+68];
	add.f32 	%f39, %f37, %f38;
	ld.global.f32 	%f40, [%rd17+72];
	add.f32 	%f41, %f39, %f40;
	ld.global.f32 	%f42, [%rd17+76];
	add.f32 	%f43, %f41, %f42;
	ld.global.f32 	%f44, [%rd17+80];
	add.f32 	%f45, %f43, %f44;
	ld.global.f32 	%f46, [%rd17+84];
	add.f32 	%f47, %f45, %f46;
	ld.global.f32 	%f48, [%rd17+88];
	add.f32 	%f49, %f47, %f48;
	ld.global.f32 	%f50, [%rd17+92];
	add.f32 	%f51, %f49, %f50;
	ld.global.f32 	%f52, [%rd17+96];
	add.f32 	%f53, %f51, %f52;
	ld.global.f32 	%f54, [%rd17+100];
	add.f32 	%f55, %f53, %f54;
	ld.global.f32 	%f56, [%rd17+104];
	add.f32 	%f57, %f55, %f56;
	ld.global.f32 	%f58, [%rd17+108];
	add.f32 	%f59, %f57, %f58;
	ld.global.f32 	%f60, [%rd17+112];
	add.f32 	%f61, %f59, %f60;
	ld.global.f32 	%f62, [%rd17+116];
	add.f32 	%f63, %f61, %f62;
	ld.global.f32 	%f64, [%rd17+120];
	add.f32 	%f65, %f63, %f64;
	ld.global.f32 	%f66, [%rd17+124];
	add.f32 	%f67, %f65, %f66;
	ld.global.f32 	%f68, [%rd17+128];
	add.f32 	%f69, %f67, %f68;
	ld.global.f32 	%f70, [%rd17+132];
	add.f32 	%f71, %f69, %f70;
	ld.global.f32 	%f72, [%rd17+136];
	add.f32 	%f73, %f71, %f72;
	ld.global.f32 	%f74, [%rd17+140];
	add.f32 	%f75, %f73, %f74;
	ld.global.f32 	%f76, [%rd17+144];
	add.f32 	%f77, %f75, %f76;
	ld.global.f32 	%f78, [%rd17+148];
	add.f32 	%f79, %f77, %f78;
	ld.global.f32 	%f80, [%rd17+152];
	add.f32 	%f81, %f79, %f80;
	ld.global.f32 	%f82, [%rd17+156];
	add.f32 	%f83, %f81, %f82;
	ld.global.f32 	%f84, [%rd17+160];
	add.f32 	%f85, %f83, %f84;
	ld.global.f32 	%f86, [%rd17+164];
	add.f32 	%f87, %f85, %f86;
	ld.global.f32 	%f88, [%rd17+168];
	add.f32 	%f89, %f87, %f88;
	ld.global.f32 	%f90, [%rd17+172];
	add.f32 	%f91, %f89, %f90;
	ld.global.f32 	%f92, [%rd17+176];
	add.f32 	%f93, %f91, %f92;
	ld.global.f32 	%f94, [%rd17+180];
	add.f32 	%f95, %f93, %f94;
	ld.global.f32 	%f96, [%rd17+184];
	add.f32 	%f97, %f95, %f96;
	ld.global.f32 	%f98, [%rd17+188];
	add.f32 	%f99, %f97, %f98;
	ld.global.f32 	%f100, [%rd17+192];
	add.f32 	%f101, %f99, %f100;
	ld.global.f32 	%f102, [%rd17+196];
	add.f32 	%f103, %f101, %f102;
	ld.global.f32 	%f104, [%rd17+200];
	add.f32 	%f105, %f103, %f104;
	ld.global.f32 	%f106, [%rd17+204];
	add.f32 	%f107, %f105, %f106;
	ld.global.f32 	%f108, [%rd17+208];
	add.f32 	%f109, %f107, %f108;
	ld.global.f32 	%f110, [%rd17+212];
	add.f32 	%f111, %f109, %f110;
	ld.global.f32 	%f112, [%rd17+216];
	add.f32 	%f113, %f111, %f112;
	ld.global.f32 	%f114, [%rd17+220];
	add.f32 	%f115, %f113, %f114;
	ld.global.f32 	%f116, [%rd17+224];
	add.f32 	%f117, %f115, %f116;
	ld.global.f32 	%f118, [%rd17+228];
	add.f32 	%f119, %f117, %f118;
	ld.global.f32 	%f120, [%rd17+232];
	add.f32 	%f121, %f119, %f120;
	ld.global.f32 	%f122, [%rd17+236];
	add.f32 	%f123, %f121, %f122;
	ld.global.f32 	%f124, [%rd17+240];
	add.f32 	%f125, %f123, %f124;
	ld.global.f32 	%f126, [%rd17+244];
	add.f32 	%f127, %f125, %f126;
	ld.global.f32 	%f128, [%rd17+248];
	add.f32 	%f129, %f127, %f128;
	ld.global.f32 	%f130, [%rd17+252];
	add.f32 	%f131, %f129, %f130;
	mul.wide.u32 	%rd18, %r1, 4;
	mov.u64 	%rd19, result;
	add.s64 	%rd20, %rd19, %rd18;
	st.global.f32 	[%rd20], %f131;
$L__BB0_4:
	setp.ne.s32 	%p5, %r1, 0;
	setp.gt.s32 	%p6, %r2, 0;
	or.pred  	%p7, %p5, %p6;
	@%p7 bra 	$L__BB0_6;
	mul.wide.s32 	%rd21, %r2, 4;
	mov.u64 	%rd22, result;
	add.s64 	%rd23, %rd22, %rd21;
	ld.global.f32 	%f132, [%rd23];
	cvta.to.global.u64 	%rd24, %rd3;
	add.s64 	%rd25, %rd24, %rd21;
	st.global.f32 	[%rd25], %f132;
$L__BB0_6:
	ret;

}


// ===== COMPILED SASS (sm_100) =====

	.target	sm_100

	.elftype	@"ET_EXEC"


//--------------------- .note.nv.tkinfo           --------------------------
	.section	.note.nv.tkinfo,"",@"SHT_NOTE"
	.sectionflags	@"SHF_NOTE_NV_TKINFO"
	.tkinfo
        /*0018*/ 	.word	0x00000002
        /*0030*/ 	.string	""
        /*0030*/ 	.string	"ptxas"
        /*0030*/ 	.string	"Cuda compilation tools, release 13.0, V13.0.88"
        /*0030*/ 	.string	"Build cuda_13.0.r13.0/compiler.36424714_0"
        /*0030*/ 	.string	"-arch sm_100 -m 64 "



//--------------------- .note.nv.cuinfo           --------------------------
	.section	.note.nv.cuinfo,"",@"SHT_NOTE"
	.sectionflags	@"SHF_NOTE_NV_CUINFO"
        /*0018*/ 	.short	0x0002
        /*001a*/ 	.short	0x0064
        /*001c*/ 	.short	0x0082
	.zero		2


//--------------------- .nv.info                  --------------------------
	.section	.nv.info,"",@"SHT_CUDA_INFO"
	.align	4


	//----- nvinfo : EIATTR_REGCOUNT
	.align		4
        /*0000*/ 	.byte	0x04, 0x2f
        /*0002*/ 	.short	(.L_5 - .L_4)
	.align		4
.L_4:
        /*0004*/ 	.word	index@(_Z17tensor_dot_kernelPfS_S_)
        /*0008*/ 	.word	0x0000001e


	//----- nvinfo : EIATTR_FRAME_SIZE
	.align		4
.L_5:
        /*000c*/ 	.byte	0x04, 0x11
        /*000e*/ 	.short	(.L_7 - .L_6)
	.align		4
.L_6:
        /*0010*/ 	.word	index@(_Z17tensor_dot_kernelPfS_S_)
        /*0014*/ 	.word	0x00000000


	//----- nvinfo : EIATTR_MIN_STACK_SIZE
	.align		4
.L_7:
        /*0018*/ 	.byte	0x04, 0x12
        /*001a*/ 	.short	(.L_9 - .L_8)
	.align		4
.L_8:
        /*001c*/ 	.word	index@(_Z17tensor_dot_kernelPfS_S_)
        /*0020*/ 	.word	0x00000000
.L_9:


//--------------------- .nv.compat                --------------------------
	.section	.nv.compat,"",@"SHT_CUDA_COMPAT_INFO"
	.align	4
        /*0000*/ 	.byte	0x02, 0x09, 0x00, 0x00, 0x02, 0x02, 0x01, 0x00, 0x02, 0x05, 0x05, 0x00, 0x03, 0x07, 0x01, 0x01
        /*0010*/ 	.byte	0x02, 0x03, 0x00, 0x00, 0x02, 0x06, 0x01, 0x00, 0x04, 0x0b, 0x08, 0x00, 0x09, 0x00, 0x00, 0x00
        /*0020*/ 	.byte	0x00, 0x00, 0x00, 0x00


//--------------------- .nv.info._Z17tensor_dot_kernelPfS_S_ --------------------------
	.section	.nv.info._Z17tensor_dot_kernelPfS_S_,"",@"SHT_CUDA_INFO"
	.sectionflags	@""
	.align	4


	//----- nvinfo : EIATTR_CUDA_API_VERSION
	.align		4
        /*0000*/ 	.byte	0x04, 0x37
        /*0002*/ 	.short	(.L_11 - .L_10)
.L_10:
        /*0004*/ 	.word	0x00000082


	//----- nvinfo : EIATTR_KPARAM_INFO
	.align		4
.L_11:
        /*0008*/ 	.byte	0x04, 0x17
        /*000a*/ 	.short	(.L_13 - .L_12)
.L_12:
        /*000c*/ 	.word	0x00000000
        /*0010*/ 	.short	0x0002
        /*0012*/ 	.short	0x0010
        /*0014*/ 	.byte	0x00, 0xf5, 0x21, 0x00


	//----- nvinfo : EIATTR_KPARAM_INFO
	.align		4
.L_13:
        /*0018*/ 	.byte	0x04, 0x17
        /*001a*/ 	.short	(.L_15 - .L_14)
.L_14:
        /*001c*/ 	.word	0x00000000
        /*0020*/ 	.short	0x0001
        /*0022*/ 	.short	0x0008
        /*0024*/ 	.byte	0x00, 0xf5, 0x21, 0x00


	//----- nvinfo : EIATTR_KPARAM_INFO
	.align		4
.L_15:
        /*0028*/ 	.byte	0x04, 0x17
        /*002a*/ 	.short	(.L_17 - .L_16)
.L_16:
        /*002c*/ 	.word	0x00000000
        /*0030*/ 	.short	0x0000
        /*0032*/ 	.short	0x0000
        /*0034*/ 	.byte	0x00, 0xf5, 0x21, 0x00


	//----- nvinfo : EIATTR_SPARSE_MMA_MASK
	.align		4
.L_17:
        /*0038*/ 	.byte	0x03, 0x50
        /*003a*/ 	.short	0x0000


	//----- nvinfo : EIATTR_MAXREG_COUNT
	.align		4
        /*003c*/ 	.byte	0x03, 0x1b
        /*003e*/ 	.short	0x00ff


	//----- nvinfo : EIATTR_MERCURY_ISA_VERSION
	.align		4
        /*0040*/ 	.byte	0x03, 0x5f
        /*0042*/ 	.short	0x0101


	//----- nvinfo : EIATTR_VRC_CTA_INIT_COUNT
	.align		4
        /*0044*/ 	.byte	0x02, 0x4a
	.zero		1
	.zero		1


	//----- nvinfo : EIATTR_EXIT_INSTR_OFFSETS
	.align		4
        /*0048*/ 	.byte	0x04, 0x1c
        /*004a*/ 	.short	(.L_19 - .L_18)


	//   ....[0]....
.L_18:
        /*004c*/ 	.word	0x00000aa0


	//   ....[1]....
        /*0050*/ 	.word	0x00000b10


	//----- nvinfo : EIATTR_CRS_STACK_SIZE
	.align		4
.L_19:
        /*0054*/ 	.byte	0x04, 0x1e
        /*0056*/ 	.short	(.L_21 - .L_20)
.L_20:
        /*0058*/ 	.word	0x00000000


	//----- nvinfo : EIATTR_CBANK_PARAM_SIZE
	.align		4
.L_21:
        /*005c*/ 	.byte	0x03, 0x19
        /*005e*/ 	.short	0x0018


	//----- nvinfo : EIATTR_PARAM_CBANK
	.align		4
        /*0060*/ 	.byte	0x04, 0x0a
        /*0062*/ 	.short	(.L_23 - .L_22)
	.align		4
.L_22:
        /*0064*/ 	.word	index@(.nv.constant0._Z17tensor_dot_kernelPfS_S_)
        /*0068*/ 	.short	0x0380
        /*006a*/ 	.short	0x0018


	//----- nvinfo : EIATTR_SW_WAR
	.align		4
.L_23:
        /*006c*/ 	.byte	0x04, 0x36
        /*006e*/ 	.short	(.L_25 - .L_24)
.L_24:
        /*0070*/ 	.word	0x00000008
.L_25:


//--------------------- .nv.callgraph             --------------------------
	.section	.nv.callgraph,"",@"SHT_CUDA_CALLGRAPH"
	.align	4
	.sectionentsize	8
	.align		4
        /*0000*/ 	.word	0x00000000
	.align		4
        /*0004*/ 	.word	0xffffffff
	.align		4
        /*0008*/ 	.word	0x00000000
	.align		4
        /*000c*/ 	.word	0xfffffffe
	.align		4
        /*0010*/ 	.word	0x00000000
	.align		4
        /*0014*/ 	.word	0xfffffffd
	.align		4
        /*0018*/ 	.word	0x00000000
	.align		4
        /*001c*/ 	.word	0xfffffffc


//--------------------- .nv.constant4             --------------------------
	.section	.nv.constant4,"a",@progbits
	.align	8
	.align		8
.nv.constant4:
        /*0000*/ 	.dword	self
	.align		8
        /*0008*/ 	.dword	other
	.align		8
        /*0010*/ 	.dword	prod
	.align		8
        /*0018*/ 	.dword	result


//--------------------- .text._Z17tensor_dot_kernelPfS_S_ --------------------------
	.section	.text._Z17tensor_dot_kernelPfS_S_,"ax",@progbits
	.align	128
        .global         _Z17tensor_dot_kernelPfS_S_
        .type           _Z17tensor_dot_kernelPfS_S_,@function
        .size           _Z17tensor_dot_kernelPfS_S_,(.L_x_5 - _Z17tensor_dot_kernelPfS_S_)
        .other          _Z17tensor_dot_kernelPfS_S_,@"STO_CUDA_ENTRY STV_DEFAULT"
_Z17tensor_dot_kernelPfS_S_:
.text._Z17tensor_dot_kernelPfS_S_:
[----:B------:R-:W-:Y:S01]  /*0000*/  LDC R1, c[0x0][0x37c] ;  /* 0x0000df00ff017b82 */ /* 0x000fe20000000800 */
[----:B------:R-:W0:Y:S07]  /*0010*/  S2R R0, SR_TID.X ;  /* 0x0000000000007919 */ /* 0x000e2e0000002100 */
[----:B------:R-:W1:Y:S01]  /*0020*/  LDC R2, c[0x0][0x364] ;  /* 0x0000d900ff027b82 */ /* 0x000e620000000800 */
[----:B------:R-:W-:Y:S01]  /*0030*/  BSSY.RECONVERGENT B0, `(.L_x_0) ;  /* 0x000001e000007945 */ /* 0x000fe20003800200 */
[----:B------:R-:W1:Y:S06]  /*0040*/  S2R R5, SR_TID.Y ;  /* 0x0000000000057919 */ /* 0x000e6c0000002200 */
[----:B------:R-:W0:Y:S08]  /*0050*/  S2UR UR5, SR_CTAID.X ;  /* 0x00000000000579c3 */ /* 0x000e300000002500 */
[----:B------:R-:W0:Y:S08]  /*0060*/  LDC R3, c[0x0][0x360] ;  /* 0x0000d800ff037b82 */ /* 0x000e300000000800 */
[----:B------:R-:W1:Y:S01]  /*0070*/  S2UR UR4, SR_CTAID.Y ;  /* 0x00000000000479c3 */ /* 0x000e620000002600 */
[----:B0-----:R-:W-:-:S05]  /*0080*/  IMAD R0, R3, UR5, R0 ;  /* 0x0000000503007c24 */ /* 0x001fca000f8e0200 */
[C---:B------:R-:W-:Y:S02]  /*0090*/  ISETP.GT.AND P1, PT, R0.reuse, 0x3f, PT ;  /* 0x0000003f0000780c */ /* 0x040fe40003f24270 */
[----:B------:R-:W-:Y:S01]  /*00a0*/  ISETP.GT.AND P0, PT, R0, RZ, PT ;  /* 0x000000ff0000720c */ /* 0x000fe20003f04270 */
[----:B-1----:R-:W-:Y:S01]  /*00b0*/  IMAD R5, R2, UR4, R5 ;  /* 0x0000000402057c24 */ /* 0x002fe2000f8e0205 */
[----:B------:R-:W0:Y:S04]  /*00c0*/  LDCU.64 UR4, c[0x0][0x358] ;  /* 0x00006b00ff0477ac */ /* 0x000e280008000a00 */
[----:B------:R-:W-:Y:S02]  /*00d0*/  ISETP.NE.OR P1, PT, R5, RZ, P1 ;  /* 0x000000ff0500720c */ /* 0x000fe40000f25670 */
[----:B------:R-:W-:-:S02]  /*00e0*/  LOP3.LUT P2, RZ, R0, R5, RZ, 0xfc, !PT ;  /* 0x0000000500ff7212 */ /* 0x000fc4000784fcff */
[----:B------:R-:W-:-:S09]  /*00f0*/  ISETP.NE.OR P0, PT, R5, RZ, P0 ;  /* 0x000000ff0500720c */ /* 0x000fd20000705670 */
[----:B------:R-:W-:Y:S05]  /*0100*/  @P1 BRA `(.L_x_1) ;  /* 0x0000000000401947 */ /* 0x000fea0003800000 */
[----:B------:R-:W1:Y:S08]  /*0110*/  LDC.64 R2, c[0x0][0x380] ;  /* 0x0000e000ff027b82 */ /* 0x000e700000000a00 */
[----:B------:R-:W2:Y:S08]  /*0120*/  LDC.64 R6, c[0x4][RZ] ;  /* 0x01000000ff067b82 */ /* 0x000eb00000000a00 */
[----:B------:R-:W3:Y:S01]  /*0130*/  LDC.64 R8, c[0x0][0x388] ;  /* 0x0000e200ff087b82 */ /* 0x000ee20000000a00 */
[----:B-1----:R-:W-:-:S07]  /*0140*/  IMAD.WIDE R2, R0, 0x4, R2 ;  /* 0x0000000400027825 */ /* 0x002fce00078e0202 */
[----:B------:R-:W1:Y:S01]  /*0150*/  LDC.64 R10, c[0x4][0x8] ;  /* 0x01000200ff0a7b82 */ /* 0x000e620000000a00 */
[----:B0-----:R-:W4:Y:S01]  /*0160*/  LDG.E R3, desc[UR4][R2.64] ;  /* 0x0000000402037981 */ /* 0x001f22000c1e1900 */
[----:B--2---:R-:W-:-:S06]  /*0170*/  IMAD.WIDE R6, R0, 0x4, R6 ;  /* 0x0000000400067825 */ /* 0x004fcc00078e0206 */
[----:B------:R-:W0:Y:S01]  /*0180*/  LDC.64 R12, c[0x4][0x10] ;  /* 0x01000400ff0c7b82 */ /* 0x000e220000000a00 */
[C---:B---3--:R-:W-:Y:S01]  /*0190*/  IMAD.WIDE R8, R0.reuse, 0x4, R8 ;  /* 0x0000000400087825 */ /* 0x048fe200078e0208 */
[----:B----4-:R2:W-:Y:S05]  /*01a0*/  STG.E desc[UR4][R6.64], R3 ;  /* 0x0000000306007986 */ /* 0x0105ea000c101904 */
[----:B------:R-:W3:Y:S01]  /*01b0*/  LDG.E R8, desc[UR4][R8.64] ;  /* 0x0000000408087981 */ /* 0x000ee2000c1e1900 */
[----:B-1----:R-:W-:-:S04]  /*01c0*/  IMAD.WIDE R10, R0, 0x4, R10 ;  /* 0x00000004000a7825 */ /* 0x002fc800078e020a */
[----:B0-----:R-:W-:-:S04]  /*01d0*/  IMAD.WIDE R12, R0, 0x4, R12 ;  /* 0x00000004000c7825 */ /* 0x001fc800078e020c */
[----:B---3--:R-:W-:Y:S01]  /*01e0*/  FMUL R15, R3, R8 ;  /* 0x00000008030f7220 */ /* 0x008fe20000400000 */
[----:B------:R2:W-:Y:S04]  /*01f0*/  STG.E desc[UR4][R10.64], R8 ;  /* 0x000000080a007986 */ /* 0x0005e8000c101904 */
[----:B------:R2:W-:Y:S02]  /*0200*/  STG.E desc[UR4][R12.64], R15 ;  /* 0x0000000f0c007986 */ /* 0x0005e4000c101904 */
.L_x_1:
[----:B0-----:R-:W-:Y:S05]  /*0210*/  BSYNC.RECONVERGENT B0 ;  /* 0x0000000000007941 */ /* 0x001fea0003800200 */
.L_x_0:
[----:B------:R-:W-:Y:S04]  /*0220*/  BSSY.RECONVERGENT B0, `(.L_x_2) ;  /* 0x0000087000007945 */ /* 0x000fe80003800200 */
[----:B------:R-:W-:Y:S05]  /*0230*/  @P2 BRA `(.L_x_3) ;  /* 0x0000000800142947 */ /* 0x000fea0003800000 */
[----:B--2---:R-:W0:Y:S02]  /*0240*/  LDC.64 R2, c[0x4][0x10] ;  /* 0x01000400ff027b82 */ /* 0x004e240000000a00 */
[----:B0-----:R-:W-:-:S05]  /*0250*/  IMAD.WIDE.U32 R2, R5, 0x100, R2 ;  /* 0x0000010005027825 */ /* 0x001fca00078e0002 */
[----:B------:R-:W2:Y:S04]  /*0260*/  LDG.E R22, desc[UR4][R2.64] ;  /* 0x0000000402167981 */ /* 0x000ea8000c1e1900 */
[----:B------:R-:W3:Y:S04]  /*0270*/  LDG.E R25, desc[UR4][R2.64+0x4] ;  /* 0x0000040402197981 */ /* 0x000ee8000c1e1900 */
[----:B------:R-:W4:Y:S04]  /*0280*/  LDG.E R27, desc[UR4][R2.64+0x8] ;  /* 0x00000804021b7981 */ /* 0x000f28000c1e1900 */
[----:B------:R-:W5:Y:S04]  /*0290*/  LDG.E R21, desc[UR4][R2.64+0xc] ;  /* 0x00000c0402157981 */ /* 0x000f68000c1e1900 */
        /* <DEDUP_REMOVED lines=17> */
[----:B------:R-:W5:Y:S01]  /*03b0*/  LDG.E R24, desc[UR4][R2.64+0x54] ;  /* 0x0000540402187981 */ /* 0x000f62000c1e1900 */
[----:B--2---:R-:W-:-:S04]  /*03c0*/  FADD R22, RZ, R22 ;  /* 0x00000016ff167221 */ /* 0x004fc80000000000 */
[----:B---3--:R-:W-:Y:S02]  /*03d0*/  FADD R22, R22, R25 ;  /* 0x0000001916167221 */ /* 0x008fe40000000000 */
[----:B------:R-:W2:Y:S02]  /*03e0*/  LDG.E R25, desc[UR4][R2.64+0x58] ;  /* 0x0000580402197981 */ /* 0x000ea4000c1e1900 */
[----:B----4-:R-:W-:Y:S02]  /*03f0*/  FADD R26, R22, R27 ;  /* 0x0000001b161a7221 */ /* 0x010fe40000000000 */
[----:B------:R-:W3:Y:S02]  /*0400*/  LDG.E R22, desc[UR4][R2.64+0x5c] ;  /* 0x00005c0402167981 */ /* 0x000ee4000c1e1900 */
[----:B-----5:R-:W-:Y:S02]  /*0410*/  FADD R27, R26, R21 ;  /* 0x000000151a1b7221 */ /* 0x020fe40000000000 */
[----:B------:R-:W4:Y:S02]  /*0420*/  LDG.E R21, desc[UR4][R2.64+0x60] ;  /* 0x0000600402157981 */ /* 0x000f24000c1e1900 */
[----:B------:R-:W-:-:S02]  /*0430*/  FADD R27, R27, R4 ;  /* 0x000000041b1b7221 */ /* 0x000fc40000000000 */
[----:B------:R-:W5:Y:S02]  /*0440*/  LDG.E R4, desc[UR4][R2.64+0x64] ;  /* 0x0000640402047981 */ /* 0x000f64000c1e1900 */
[----:B------:R-:W-:Y:S02]  /*0450*/  FADD R26, R27, R6 ;  /* 0x000000061b1a7221 */ /* 0x000fe40000000000 */
[----:B------:R-:W5:Y:S02]  /*0460*/  LDG.E R6, desc[UR4][R2.64+0x68] ;  /* 0x0000680402067981 */ /* 0x000f64000c1e1900 */
[----:B------:R-:W-:Y:S02]  /*0470*/  FADD R27, R26, R7 ;  /* 0x000000071a1b7221 */ /* 0x000fe40000000000 */
[----:B------:R-:W5:Y:S02]  /*0480*/  LDG.E R7, desc[UR4][R2.64+0x6c] ;  /* 0x00006c0402077981 */ /* 0x000f64000c1e1900 */
        /* <DEDUP_REMOVED lines=30> */
[----:B--2---:R-:W-:-:S02]  /*0670*/  FADD R27, R26, R25 ;  /* 0x000000191a1b7221 */ /* 0x004fc40000000000 */
[----:B------:R-:W2:Y:S02]  /*0680*/  LDG.E R25, desc[UR4][R2.64+0xac] ;  /* 0x0000ac0402197981 */ /* 0x000ea4000c1e1900 */
[----:B---3--:R-:W-:Y:S02]  /*0690*/  FADD R26, R27, R22 ;  /* 0x000000161b1a7221 */ /* 0x008fe40000000000 */
[----:B------:R-:W3:Y:S02]  /*06a0*/  LDG.E R22, desc[UR4][R2.64+0xb0] ;  /* 0x0000b00402167981 */ /* 0x000ee4000c1e1900 */
[----:B----4-:R-:W-:Y:S02]  /*06b0*/  FADD R27, R26, R21 ;  /* 0x000000151a1b7221 */ /* 0x010fe40000000000 */
[----:B------:R-:W4:Y:S02]  /*06c0*/  LDG.E R21, desc[UR4][R2.64+0xb4] ;  /* 0x0000b40402157981 */ /* 0x000f24000c1e1900 */
[----:B-----5:R-:W-:-:S02]  /*06d0*/  FADD R27, R27, R4 ;  /* 0x000000041b1b7221 */ /* 0x020fc40000000000 */
        /* <DEDUP_REMOVED lines=32> */
[----:B------:R-:W5:Y:S04]  /*08e0*/  LDG.E R23, desc[UR4][R2.64+0xf8] ;  /* 0x0000f80402177981 */ /* 0x000f68000c1e1900 */
[----:B------:R0:W5:Y:S01]  /*08f0*/  LDG.E R20, desc[UR4][R2.64+0xfc] ;  /* 0x0000fc0402147981 */ /* 0x000162000c1e1900 */
[----:B------:R-:W-:Y:S01]  /*0900*/  FADD R24, R27, R24 ;  /* 0x000000181b187221 */ /* 0x000fe20000000000 */
[----:B0-----:R-:W0:Y:S02]  /*0910*/  LDC.64 R2, c[0x4][0x18] ;  /* 0x01000600ff027b82 */ /* 0x001e240000000a00 */
[----:B0-----:R-:W-:-:S04]  /*0920*/  IMAD.WIDE.U32 R2, R5, 0x4, R2 ;  /* 0x0000000405027825 */ /* 0x001fc800078e0002 */
[----:B--2---:R-:W-:-:S04]  /*0930*/  FADD R25, R24, R25 ;  /* 0x0000001918197221 */ /* 0x004fc80000000000 */
[----:B---3--:R-:W-:-:S04]  /*0940*/  FADD R22, R25, R22 ;  /* 0x0000001619167221 */ /* 0x008fc80000000000 */
[----:B----4-:R-:W-:-:S04]  /*0950*/  FADD R21, R22, R21 ;  /* 0x0000001516157221 */ /* 0x010fc80000000000 */
[----:B-----5:R-:W-:-:S04]  /*0960*/  FADD R21, R21, R4 ;  /* 0x0000000415157221 */ /* 0x020fc80000000000 */
[----:B------:R-:W-:-:S04]  /*0970*/  FADD R6, R21, R6 ;  /* 0x0000000615067221 */ /* 0x000fc80000000000 */
        /* <DEDUP_REMOVED lines=15> */
[----:B------:R-:W-:-:S05]  /*0a70*/  FADD R23, R23, R20 ;  /* 0x0000001417177221 */ /* 0x000fca0000000000 */
[----:B------:R0:W-:Y:S02]  /*0a80*/  STG.E desc[UR4][R2.64], R23 ;  /* 0x0000001702007986 */ /* 0x0001e4000c101904 */
.L_x_3:
[----:B------:R-:W-:Y:S05]  /*0a90*/  BSYNC.RECONVERGENT B0 ;  /* 0x0000000000007941 */ /* 0x000fea0003800200 */
.L_x_2:
[----:B------:R-:W-:Y:S05]  /*0aa0*/  @P0 EXIT ;  /* 0x000000000000094d */ /* 0x000fea0003800000 */
[----:B0-2---:R-:W0:Y:S08]  /*0ab0*/  LDC.64 R2, c[0x4][0x18] ;  /* 0x01000600ff027b82 */ /* 0x005e300000000a00 */
[----:B------:R-:W1:Y:S01]  /*0ac0*/  LDC.64 R4, c[0x0][0x390] ;  /* 0x0000e400ff047b82 */ /* 0x000e620000000a00 */
[----:B0-----:R-:W-:-:S06]  /*0ad0*/  IMAD.WIDE R2, R0, 0x4, R2 ;  /* 0x0000000400027825 */ /* 0x001fcc00078e0202 */
[----:B------:R-:W2:Y:S01]  /*0ae0*/  LDG.E R3, desc[UR4][R2.64] ;  /* 0x0000000402037981 */ /* 0x000ea2000c1e1900 */
[----:B-1----:R-:W-:-:S05]  /*0af0*/  IMAD.WIDE R4, R0, 0x4, R4 ;  /* 0x0000000400047825 */ /* 0x002fca00078e0204 */
[----:B--2---:R-:W-:Y:S01]  /*0b00*/  STG.E desc[UR4][R4.64], R3 ;  /* 0x0000000304007986 */ /* 0x004fe2000c101904 */
[----:B------:R-:W-:Y:S05]  /*0b10*/  EXIT ;  /* 0x000000000000794d */ /* 0x000fea0003800000 */
.L_x_4:
[----:B------:R-:W-:-:S00]  /*0b20*/  BRA `(.L_x_4) ;  /* 0xfffffffc00fc7947 */ /* 0x000fc0000383ffff */
[----:B------:R-:W-:-:S00]  /*0b30*/  NOP ;  /* 0x0000000000007918 */ /* 0x000fc00000000000 */
        /* <DEDUP_REMOVED lines=12> */
.L_x_5:


//--------------------- .nv.shared.reserved.0     --------------------------
	.section	.nv.shared.reserved.0,"aw",@nobits
	.weak		__nv_reservedSMEM_offset_0_alias
	.size		__nv_reservedSMEM_offset_0_alias, 0, 64
	.other		__nv_reservedSMEM_offset_0_alias,@"STO_CUDA_RESERVED_SHARED STV_DEFAULT"
__nv_reservedSMEM_offset_0_alias:
	.zero		0
	.zero		64


//--------------------- .nv.global                --------------------------
	.section	.nv.global,"aw",@nobits
	.align	4
.nv.global:
	.type		result,@object
	.size		result,(prod - result)
result:
	.zero		4
	.type		prod,@object
	.size		prod,(self - prod)
prod:
	.zero		256
	.type		self,@object
	.size		self,(other - self)
self:
	.zero		256
	.type		other,@object
	.size		other,(.L_1 - other)
other:
	.zero		256
.L_1:


//--------------------- .nv.constant0._Z17tensor_dot_kernelPfS_S_ --------------------------
	.section	.nv.constant0._Z17tensor_dot_kernelPfS_S_,"a",@progbits
	.sectionflags	@""
	.align	4
.nv.constant0._Z17tensor_dot_kernelPfS_S_:
	.zero		920


//--------------------- SYMBOLS --------------------------

	.type		.nv.reservedSmem.offset0,@object
	.size		.nv.reservedSmem.offset0,0x4
